	.headerflags	@"EF_CUDA_TEXMODE_UNIFIED EF_CUDA_64BIT_ADDRESS EF_CUDA_ACCELERATORS EF_CUDA_SM90 EF_CUDA_VIRTUAL_SM(EF_CUDA_SM90)"
	.elftype	@"ET_EXEC"


//--------------------- .nv.info                  --------------------------
	.section	.nv.info,"",@"SHT_CUDA_INFO"
	.align	4


	//----- nvinfo : EIATTR_REGCOUNT
	.align		4
        /*0000*/ 	.byte	0x04, 0x2f
        /*0002*/ 	.short	(.L_3 - .L_2)
	.align		4
.L_2:
        /*0004*/ 	.word	index@(triton_poi_fused__native_batch_norm_legit_no_training_hardtanh_11)
        /*0008*/ 	.word	0x0000001c


	//----- nvinfo : EIATTR_MIN_STACK_SIZE
	.align		4
.L_3:
        /*000c*/ 	.byte	0x04, 0x12
        /*000e*/ 	.short	(.L_5 - .L_4)
	.align		4
.L_4:
        /*0010*/ 	.word	index@(triton_poi_fused__native_batch_norm_legit_no_training_hardtanh_11)
        /*0014*/ 	.word	0x00000000


	//----- nvinfo : EIATTR_FRAME_SIZE
	.align		4
.L_5:
        /*0018*/ 	.byte	0x04, 0x11
        /*001a*/ 	.short	(.L_7 - .L_6)
	.align		4
.L_6:
        /*001c*/ 	.word	index@(triton_poi_fused__native_batch_norm_legit_no_training_hardtanh_11)
        /*0020*/ 	.word	0x00000000


	//----- nvinfo : EIATTR_MIN_STACK_SIZE
	.align		4
.L_7:
        /*0024*/ 	.byte	0x04, 0x12
        /*0026*/ 	.short	(.L_9 - .L_8)
	.align		4
.L_8:
        /*0028*/ 	.word	index@(triton_poi_fused__native_batch_norm_legit_no_training_hardtanh_11)
        /*002c*/ 	.word	0x00000000
.L_9:


//--------------------- .nv.info.triton_poi_fused__native_batch_norm_legit_no_training_hardtanh_11 --------------------------
	.section	.nv.info.triton_poi_fused__native_batch_norm_legit_no_training_hardtanh_11,"",@"SHT_CUDA_INFO"
	.sectionflags	@""
	.align	4


	//----- nvinfo : EIATTR_CUDA_API_VERSION
	.align		4
        /*0000*/ 	.byte	0x04, 0x37
        /*0002*/ 	.short	(.L_11 - .L_10)
.L_10:
        /*0004*/ 	.word	0x0000007c


	//----- nvinfo : EIATTR_KPARAM_INFO
	.align		4
.L_11:
        /*0008*/ 	.byte	0x04, 0x17
        /*000a*/ 	.short	(.L_13 - .L_12)
.L_12:
        /*000c*/ 	.word	0x00000000
        /*0010*/ 	.short	0x0006
        /*0012*/ 	.short	0x0030
        /*0014*/ 	.byte	0x00, 0xf0, 0x11, 0x00


	//----- nvinfo : EIATTR_KPARAM_INFO
	.align		4
.L_13:
        /*0018*/ 	.byte	0x04, 0x17
        /*001a*/ 	.short	(.L_15 - .L_14)
.L_14:
        /*001c*/ 	.word	0x00000000
        /*0020*/ 	.short	0x0005
        /*0022*/ 	.short	0x0028
        /*0024*/ 	.byte	0x00, 0xf4, 0x21, 0x00


	//----- nvinfo : EIATTR_KPARAM_INFO
	.align		4
.L_15:
        /*0028*/ 	.byte	0x04, 0x17
        /*002a*/ 	.short	(.L_17 - .L_16)
.L_16:
        /*002c*/ 	.word	0x00000000
        /*0030*/ 	.short	0x0004
        /*0032*/ 	.short	0x0020
        /*0034*/ 	.byte	0x00, 0xf4, 0x21, 0x00


	//----- nvinfo : EIATTR_KPARAM_INFO
	.align		4
.L_17:
        /*0038*/ 	.byte	0x04, 0x17
        /*003a*/ 	.short	(.L_19 - .L_18)
.L_18:
        /*003c*/ 	.word	0x00000000
        /*0040*/ 	.short	0x0003
        /*0042*/ 	.short	0x0018
        /*0044*/ 	.byte	0x00, 0xf4, 0x21, 0x00


	//----- nvinfo : EIATTR_KPARAM_INFO
	.align		4
.L_19:
        /*0048*/ 	.byte	0x04, 0x17
        /*004a*/ 	.short	(.L_21 - .L_20)
.L_20:
        /*004c*/ 	.word	0x00000000
        /*0050*/ 	.short	0x0002
        /*0052*/ 	.short	0x0010
        /*0054*/ 	.byte	0x00, 0xf4, 0x21, 0x00


	//----- nvinfo : EIATTR_KPARAM_INFO
	.align		4
.L_21:
        /*0058*/ 	.byte	0x04, 0x17
        /*005a*/ 	.short	(.L_23 - .L_22)
.L_22:
        /*005c*/ 	.word	0x00000000
        /*0060*/ 	.short	0x0001
        /*0062*/ 	.short	0x0008
        /*0064*/ 	.byte	0x00, 0xf4, 0x21, 0x00


	//----- nvinfo : EIATTR_KPARAM_INFO
	.align		4
.L_23:
        /*0068*/ 	.byte	0x04, 0x17
        /*006a*/ 	.short	(.L_25 - .L_24)
.L_24:
        /*006c*/ 	.word	0x00000000
        /*0070*/ 	.short	0x0000
        /*0072*/ 	.short	0x0000
        /*0074*/ 	.byte	0x00, 0xf4, 0x21, 0x00


	//----- nvinfo : EIATTR_SPARSE_MMA_MASK
	.align		4
.L_25:
        /*0078*/ 	.byte	0x03, 0x50
        /*007a*/ 	.short	0x0000


	//----- nvinfo : EIATTR_MAXREG_COUNT
	.align		4
        /*007c*/ 	.byte	0x03, 0x1b
        /*007e*/ 	.short	0x00ff


	//----- nvinfo : EIATTR_EXIT_INSTR_OFFSETS
	.align		4
        /*0080*/ 	.byte	0x04, 0x1c
        /*0082*/ 	.short	(.L_27 - .L_26)


	//   ....[0]....
.L_26:
        /*0084*/ 	.word	0x00000660


	//----- nvinfo : EIATTR_REQNTID
	.align		4
.L_27:
        /*0088*/ 	.byte	0x04, 0x10
        /*008a*/ 	.short	(.L_29 - .L_28)
.L_28:
        /*008c*/ 	.word	0x00000080
        /*0090*/ 	.word	0x00000001
        /*0094*/ 	.word	0x00000001


	//----- nvinfo : EIATTR_CBANK_PARAM_SIZE
	.align		4
.L_29:
        /*0098*/ 	.byte	0x03, 0x19
        /*009a*/ 	.short	0x0034


	//----- nvinfo : EIATTR_PARAM_CBANK
	.align		4
        /*009c*/ 	.byte	0x04, 0x0a
        /*009e*/ 	.short	(.L_31 - .L_30)
	.align		4
.L_30:
        /*00a0*/ 	.word	index@(.nv.constant0.triton_poi_fused__native_batch_norm_legit_no_training_hardtanh_11)
        /*00a4*/ 	.short	0x0210
        /*00a6*/ 	.short	0x0034


	//----- nvinfo : EIATTR_SW_WAR
	.align		4
.L_31:
        /*00a8*/ 	.byte	0x04, 0x36
        /*00aa*/ 	.short	(.L_33 - .L_32)
.L_32:
        /*00ac*/ 	.word	0x00000008
.L_33:


//--------------------- .nv.callgraph             --------------------------
	.section	.nv.callgraph,"",@"SHT_CUDA_CALLGRAPH"
	.align	4
	.sectionentsize	8
	.align		4
        /*0000*/ 	.word	0x00000000
	.align		4
        /*0004*/ 	.word	0xffffffff
	.align		4
        /*0008*/ 	.word	0x00000000
	.align		4
        /*000c*/ 	.word	0xfffffffe
	.align		4
        /*0010*/ 	.word	0x00000000
	.align		4
        /*0014*/ 	.word	0xfffffffd
	.align		4
        /*0018*/ 	.word	0x00000000
	.align		4
        /*001c*/ 	.word	0xfffffffc


//--------------------- .nv.constant4             --------------------------
	.section	.nv.constant4,"a",@progbits
	.align	8
	.align		8
.nv.constant4:
        /*0000*/ 	.dword	_$_str
	.align		8
        /*0008*/ 	.dword	_$_str_$_2


//--------------------- .text.triton_poi_fused__native_batch_norm_legit_no_training_hardtanh_11 --------------------------
	.section	.text.triton_poi_fused__native_batch_norm_legit_no_training_hardtanh_11,"ax",@progbits
	.align	128
        .global         triton_poi_fused__native_batch_norm_legit_no_training_hardtanh_11
        .type           triton_poi_fused__native_batch_norm_legit_no_training_hardtanh_11,@function
        .size           triton_poi_fused__native_batch_norm_legit_no_training_hardtanh_11,(.L_x_1 - triton_poi_fused__native_batch_norm_legit_no_training_hardtanh_11)
        .other          triton_poi_fused__native_batch_norm_legit_no_training_hardtanh_11,@"STO_CUDA_ENTRY STV_DEFAULT"
triton_poi_fused__native_batch_norm_legit_no_training_hardtanh_11:
.text.triton_poi_fused__native_batch_norm_legit_no_training_hardtanh_11:
[----:B------:R-:W-:Y:S01]  /*0000*/  LDC R1, c[0x0][0x28] ;  /* 0x00000a00ff017b82 */ /* 0x000fe20000000800 */
[----:B------:R-:W1:Y:S07]  /*0010*/  S2R R0, SR_TID.X ;  /* 0x0000000000007919 */ /* 0x000e6e0000002100 */
[----:B------:R-:W2:Y:S01]  /*0020*/  LDC.64 R4, c[0x0][0x220] ;  /* 0x00008800ff047b82 */ /* 0x000ea20000000a00 */
[----:B------:R-:W-:Y:S01]  /*0030*/  ULDC.64 UR4, c[0x0][0x208] ;  /* 0x0000820000047ab9 */ /* 0x000fe20000000a00 */
[----:B------:R-:W3:Y:S06]  /*0040*/  S2R R3, SR_CTAID.X ;  /* 0x0000000000037919 */ /* 0x000eec0000002500 */
[----:B------:R-:W4:Y:S08]  /*0050*/  LDC.64 R8, c[0x0][0x210] ;  /* 0x00008400ff087b82 */ /* 0x000f300000000a00 */
[----:B------:R-:W5:Y:S08]  /*0060*/  LDC.64 R12, c[0x0][0x218] ;  /* 0x00008600ff0c7b82 */ /* 0x000f700000000a00 */
[----:B------:R-:W5:Y:S01]  /*0070*/  LDC.64 R20, c[0x0][0x228] ;  /* 0x00008a00ff147b82 */ /* 0x000f620000000a00 */
[----:B-1----:R-:W-:-:S07]  /*0080*/  SHF.L.U32 R0, R0, 0x2, RZ ;  /* 0x0000000200007819 */ /* 0x002fce00000006ff */
[----:B------:R-:W1:Y:S01]  /*0090*/  LDC.64 R16, c[0x0][0x230] ;  /* 0x00008c00ff107b82 */ /* 0x000e620000000a00 */
[----:B------:R-:W-:-:S04]  /*00a0*/  LOP3.LUT R0, R0, 0x1fc, RZ, 0xc0, !PT ;  /* 0x000001fc00007812 */ /* 0x000fc800078ec0ff */
[----:B---3--:R-:W-:-:S05]  /*00b0*/  LEA R0, R3, R0, 0x9 ;  /* 0x0000000003007211 */ /* 0x008fca00078e48ff */
[----:B------:R-:W-:-:S05]  /*00c0*/  IMAD.HI R2, R0, 0x2aaaaaab, RZ ;  /* 0x2aaaaaab00027827 */ /* 0x000fca00078e02ff */
[----:B------:R-:W-:-:S04]  /*00d0*/  SHF.R.U32.HI R3, RZ, 0x1f, R2 ;  /* 0x0000001fff037819 */ /* 0x000fc80000011602 */
[----:B------:R-:W-:-:S05]  /*00e0*/  LEA.HI R3, R2, R3, RZ, 0x1b ;  /* 0x0000000302037211 */ /* 0x000fca00078fd8ff */
[----:B------:R-:W-:-:S04]  /*00f0*/  IMAD R2, R3, -0xc0, R0 ;  /* 0xffffff4003027824 */ /* 0x000fc800078e0200 */
[----:B--2---:R-:W-:-:S06]  /*0100*/  IMAD.WIDE R4, R2, 0x4, R4 ;  /* 0x0000000402047825 */ /* 0x004fcc00078e0204 */
[----:B------:R-:W2:Y:S01]  /*0110*/  LDG.E.EL.128 R4, desc[UR4][R4.64] ;  /* 0x0000000404047981 */ /* 0x000ea2000c2e1d00 */
[----:B----4-:R-:W-:-:S04]  /*0120*/  IMAD.WIDE R8, R0, 0x4, R8 ;  /* 0x0000000400087825 */ /* 0x010fc800078e0208 */
[C---:B-----5:R-:W-:Y:S02]  /*0130*/  IMAD.WIDE R12, R2.reuse, 0x4, R12 ;  /* 0x00000004020c7825 */ /* 0x060fe400078e020c */
[----:B------:R-:W3:Y:S04]  /*0140*/  LDG.E.128 R8, desc[UR4][R8.64] ;  /* 0x0000000408087981 */ /* 0x000ee8000c1e1d00 */
[----:B------:R-:W3:Y:S01]  /*0150*/  LDG.E.EL.128 R12, desc[UR4][R12.64] ;  /* 0x000000040c0c7981 */ /* 0x000ee2000c2e1d00 */
[----:B0-----:R-:W-:-:S04]  /*0160*/  IMAD.WIDE R20, R2, 0x4, R20 ;  /* 0x0000000402147825 */ /* 0x001fc800078e0214 */
[----:B-1----:R-:W-:Y:S02]  /*0170*/  IMAD.WIDE R16, R2, 0x4, R16 ;  /* 0x0000000402107825 */ /* 0x002fe400078e0210 */
[----:B------:R-:W4:Y:S04]  /*0180*/  LDG.E.EL.128 R20, desc[UR4][R20.64] ;  /* 0x0000000414147981 */ /* 0x000f28000c2e1d00 */
[----:B------:R-:W4:Y:S01]  /*0190*/  LDG.E.EL.128 R16, desc[UR4][R16.64] ;  /* 0x0000000410107981 */ /* 0x000f22000c2e1d00 */
[----:B------:R-:W-:Y:S01]  /*01a0*/  HFMA2.MMA R2, -RZ, RZ, 1.625, 0 ;  /* 0x3e800000ff027435 */ /* 0x000fe200000001ff */
[----:B--2---:R-:W-:Y:S01]  /*01b0*/  FADD R4, R4, 9.9999997473787516356e-06 ;  /* 0x3727c5ac04047421 */ /* 0x004fe20000000000 */
[----:B------:R-:W-:Y:S01]  /*01c0*/  FADD R7, R7, 9.9999997473787516356e-06 ;  /* 0x3727c5ac07077421 */ /* 0x000fe20000000000 */
[----:B------:R-:W-:Y:S01]  /*01d0*/  FADD R5, R5, 9.9999997473787516356e-06 ;  /* 0x3727c5ac05057421 */ /* 0x000fe20000000000 */
[----:B------:R-:W-:Y:S01]  /*01e0*/  FADD R6, R6, 9.9999997473787516356e-06 ;  /* 0x3727c5ac06067421 */ /* 0x000fe20000000000 */
[----:B------:R-:W0:Y:S01]  /*01f0*/  MUFU.SQRT R24, R4 ;  /* 0x0000000400187308 */ /* 0x000e220000002000 */
[----:B---3--:R-:W-:-:S07]  /*0200*/  FADD R8, R8, -R12 ;  /* 0x8000000c08087221 */ /* 0x008fce0000000000 */
[----:B------:R-:W1:Y:S01]  /*0210*/  MUFU.SQRT R7, R7 ;  /* 0x0000000700077308 */ /* 0x000e620000002000 */
[----:B------:R-:W-:Y:S01]  /*0220*/  FADD R9, R9, -R13 ;  /* 0x8000000d09097221 */ /* 0x000fe20000000000 */
[----:B------:R-:W-:Y:S01]  /*0230*/  FADD R10, R10, -R14 ;  /* 0x8000000e0a0a7221 */ /* 0x000fe20000000000 */
[----:B------:R-:W-:Y:S01]  /*0240*/  FADD R14, R11, -R15 ;  /* 0x8000000f0b0e7221 */ /* 0x000fe20000000000 */
[----:B0-----:R-:W-:-:S04]  /*0250*/  FSETP.GT.AND P6, PT, R24, 8.50705917302346158658e+37, PT ;  /* 0x7e8000001800780b */ /* 0x001fc80003fc4000 */
[----:B------:R-:W0:Y:S01]  /*0260*/  MUFU.SQRT R5, R5 ;  /* 0x0000000500057308 */ /* 0x000e220000002000 */
[----:B------:R-:W-:Y:S02]  /*0270*/  FSETP.GEU.AND P1, PT, R24, 1.175494350822287508e-38, PT ;  /* 0x008000001800780b */ /* 0x000fe40003f2e000 */
[----:B------:R-:W-:Y:S02]  /*0280*/  FSEL R3, R2, 1, P6 ;  /* 0x3f80000002037808 */ /* 0x000fe40003000000 */
[----:B-1----:R-:W-:-:S03]  /*0290*/  FSETP.GT.AND P5, PT, R7, 8.50705917302346158658e+37, PT ;  /* 0x7e8000000700780b */ /* 0x002fc60003fa4000 */
[----:B------:R-:W1:Y:S01]  /*02a0*/  MUFU.SQRT R25, R6 ;  /* 0x0000000600197308 */ /* 0x000e620000002000 */
[----:B------:R-:W-:Y:S02]  /*02b0*/  FSETP.GEU.AND P2, PT, R7, 1.175494350822287508e-38, PT ;  /* 0x008000000700780b */ /* 0x000fe40003f4e000 */
[----:B------:R-:W-:Y:S01]  /*02c0*/  FSEL R12, R2, 1, P5 ;  /* 0x3f800000020c7808 */ /* 0x000fe20002800000 */
[----:B------:R-:W-:Y:S02]  /*02d0*/  @P6 FMUL R24, R24, 0.25 ;  /* 0x3e80000018186820 */ /* 0x000fe40000400000 */
[----:B------:R-:W-:Y:S01]  /*02e0*/  @!P1 FMUL R3, R3, 16777216 ;  /* 0x4b80000003039820 */ /* 0x000fe20000400000 */
[C---:B0-----:R-:W-:Y:S01]  /*02f0*/  FSETP.GT.AND P3, PT, R5.reuse, 8.50705917302346158658e+37, PT ;  /* 0x7e8000000500780b */ /* 0x041fe20003f64000 */
[----:B------:R-:W-:Y:S01]  /*0300*/  @!P1 FMUL R24, R24, 16777216 ;  /* 0x4b80000018189820 */ /* 0x000fe20000400000 */
[----:B------:R-:W-:Y:S01]  /*0310*/  FSETP.GEU.AND P6, PT, R5, 1.175494350822287508e-38, PT ;  /* 0x008000000500780b */ /* 0x000fe20003fce000 */
[----:B------:R-:W-:-:S02]  /*0320*/  @P5 FMUL R7, R7, 0.25 ;  /* 0x3e80000007075820 */ /* 0x000fc40000400000 */
[----:B------:R-:W0:Y:S02]  /*0330*/  MUFU.RCP R6, R24 ;  /* 0x0000001800067308 */ /* 0x000e240000001000 */
[----:B------:R-:W-:Y:S01]  /*0340*/  @!P2 FMUL R12, R12, 16777216 ;  /* 0x4b8000000c0ca820 */ /* 0x000fe20000400000 */
[----:B-1----:R-:W-:Y:S01]  /*0350*/  FSETP.GT.AND P4, PT, R25, 8.50705917302346158658e+37, PT ;  /* 0x7e8000001900780b */ /* 0x002fe20003f84000 */
[----:B------:R-:W-:Y:S01]  /*0360*/  @!P2 FMUL R7, R7, 16777216 ;  /* 0x4b8000000707a820 */ /* 0x000fe20000400000 */
[----:B------:R-:W-:Y:S02]  /*0370*/  FSETP.GEU.AND P0, PT, R25, 1.175494350822287508e-38, PT ;  /* 0x008000001900780b */ /* 0x000fe40003f0e000 */
[C---:B------:R-:W-:Y:S01]  /*0380*/  FSEL R13, R2.reuse, 1, P4 ;  /* 0x3f800000020d7808 */ /* 0x040fe20002000000 */
[----:B------:R-:W-:Y:S01]  /*0390*/  @P3 FMUL R5, R5, 0.25 ;  /* 0x3e80000005053820 */ /* 0x000fe20000400000 */
[----:B------:R-:W-:Y:S01]  /*03a0*/  FSEL R2, R2, 1, P3 ;  /* 0x3f80000002027808 */ /* 0x000fe20001800000 */
[----:B------:R-:W1:Y:S02]  /*03b0*/  MUFU.RCP R7, R7 ;  /* 0x0000000700077308 */ /* 0x000e640000001000 */
[----:B------:R-:W-:-:S02]  /*03c0*/  @!P6 FMUL R5, R5, 16777216 ;  /* 0x4b8000000505e820 */ /* 0x000fc40000400000 */
[----:B------:R-:W-:Y:S02]  /*03d0*/  @!P6 FMUL R2, R2, 16777216 ;  /* 0x4b8000000202e820 */ /* 0x000fe40000400000 */
[----:B------:R-:W-:Y:S01]  /*03e0*/  @P4 FMUL R25, R25, 0.25 ;  /* 0x3e80000019194820 */ /* 0x000fe20000400000 */
[----:B0-----:R-:W-:Y:S01]  /*03f0*/  FMUL R3, R6, R3 ;  /* 0x0000000306037220 */ /* 0x001fe20000400000 */
[----:B------:R-:W0:Y:S01]  /*0400*/  MUFU.RCP R5, R5 ;  /* 0x0000000500057308 */ /* 0x000e220000001000 */
[----:B------:R-:W-:Y:S01]  /*0410*/  @!P0 FMUL R13, R13, 16777216 ;  /* 0x4b8000000d0d8820 */ /* 0x000fe20000400000 */
[----:B------:R-:W-:Y:S01]  /*0420*/  @!P0 FMUL R25, R25, 16777216 ;  /* 0x4b80000019198820 */ /* 0x000fe20000400000 */
[----:B------:R-:W-:Y:S01]  /*0430*/  FMUL R3, R3, R8 ;  /* 0x0000000803037220 */ /* 0x000fe20000400000 */
[----:B-1----:R-:W-:-:S04]  /*0440*/  FMUL R7, R7, R12 ;  /* 0x0000000c07077220 */ /* 0x002fc80000400000 */
[----:B------:R-:W1:Y:S01]  /*0450*/  MUFU.RCP R4, R25 ;  /* 0x0000001900047308 */ /* 0x000e620000001000 */
[----:B----4-:R-:W-:Y:S01]  /*0460*/  FFMA R16, R20, R3, R16 ;  /* 0x0000000314107223 */ /* 0x010fe20000000010 */
[----:B------:R-:W-:Y:S01]  /*0470*/  FMUL R14, R7, R14 ;  /* 0x0000000e070e7220 */ /* 0x000fe20000400000 */
[----:B0-----:R-:W-:-:S03]  /*0480*/  FMUL R2, R5, R2 ;  /* 0x0000000205027220 */ /* 0x001fc60000400000 */
[----:B------:R-:W-:Y:S01]  /*0490*/  FFMA R14, R23, R14, R19 ;  /* 0x0000000e170e7223 */ /* 0x000fe20000000013 */
[----:B------:R-:W-:-:S04]  /*04a0*/  FMUL R2, R2, R9 ;  /* 0x0000000902027220 */ /* 0x000fc80000400000 */
[----:B------:R-:W-:Y:S01]  /*04b0*/  FSETP.GTU.AND P0, PT, R14, RZ, PT ;  /* 0x000000ff0e00720b */ /* 0x000fe20003f0c000 */
[----:B-1----:R-:W-:Y:S01]  /*04c0*/  FMUL R13, R4, R13 ;  /* 0x0000000d040d7220 */ /* 0x002fe20000400000 */
[----:B------:R-:W-:Y:S02]  /*04d0*/  FFMA R17, R21, R2, R17 ;  /* 0x0000000215117223 */ /* 0x000fe40000000011 */
[----:B------:R-:W-:Y:S01]  /*04e0*/  FSEL R7, R14, RZ, P0 ;  /* 0x000000ff0e077208 */ /* 0x000fe20000000000 */
[----:B------:R-:W0:Y:S01]  /*04f0*/  LDC.64 R2, c[0x0][0x238] ;  /* 0x00008e00ff027b82 */ /* 0x000e220000000a00 */
[----:B------:R-:W-:Y:S01]  /*0500*/  FMUL R13, R13, R10 ;  /* 0x0000000a0d0d7220 */ /* 0x000fe20000400000 */
[----:B------:R-:W-:Y:S02]  /*0510*/  FSETP.GTU.AND P0, PT, R16, RZ, PT ;  /* 0x000000ff1000720b */ /* 0x000fe40003f0c000 */
[----:B------:R-:W-:Y:S01]  /*0520*/  FSETP.GTU.AND P2, PT, R17, RZ, PT ;  /* 0x000000ff1100720b */ /* 0x000fe20003f4c000 */
[----:B------:R-:W-:Y:S01]  /*0530*/  FFMA R13, R22, R13, R18 ;  /* 0x0000000d160d7223 */ /* 0x000fe20000000012 */
[----:B------:R-:W-:-:S02]  /*0540*/  FSETP.GEU.AND P5, PT, R7, 6, PT ;  /* 0x40c000000700780b */ /* 0x000fc40003fae000 */
[----:B------:R-:W-:Y:S02]  /*0550*/  FSEL R5, R17, RZ, P2 ;  /* 0x000000ff11057208 */ /* 0x000fe40001000000 */
[C---:B------:R-:W-:Y:S02]  /*0560*/  FSETP.GTU.AND P1, PT, R13.reuse, RZ, PT ;  /* 0x000000ff0d00720b */ /* 0x040fe40003f2c000 */
[----:B------:R-:W-:Y:S02]  /*0570*/  FSEL R4, R16, RZ, P0 ;  /* 0x000000ff10047208 */ /* 0x000fe40000000000 */
[----:B------:R-:W-:Y:S02]  /*0580*/  FSEL R6, R13, RZ, P1 ;  /* 0x000000ff0d067208 */ /* 0x000fe40000800000 */
[----:B------:R-:W-:Y:S02]  /*0590*/  FSETP.GEU.AND P2, PT, R5, 6, PT ;  /* 0x40c000000500780b */ /* 0x000fe40003f4e000 */
[----:B------:R-:W-:-:S02]  /*05a0*/  FSETP.GEU.AND P0, PT, R6, 6, PT ;  /* 0x40c000000600780b */ /* 0x000fc40003f0e000 */
[----:B------:R-:W-:Y:S02]  /*05b0*/  FSETP.GEU.AND P1, PT, R4, 6, PT ;  /* 0x40c000000400780b */ /* 0x000fe40003f2e000 */
[C---:B------:R-:W-:Y:S02]  /*05c0*/  FSETP.NAN.AND P6, PT, R7.reuse, R7, PT ;  /* 0x000000070700720b */ /* 0x040fe40003fc8000 */
[----:B------:R-:W-:Y:S01]  /*05d0*/  FSETP.NAN.AND P3, PT, R6, R6, PT ;  /* 0x000000060600720b */ /* 0x000fe20003f68000 */
[----:B0-----:R-:W-:Y:S01]  /*05e0*/  IMAD.WIDE R2, R0, 0x4, R2 ;  /* 0x0000000400027825 */ /* 0x001fe200078e0202 */
[----:B------:R-:W-:Y:S02]  /*05f0*/  @P5 SEL R7, R7, 0x40c00000, P6 ;  /* 0x40c0000007075807 */ /* 0x000fe40003000000 */
[----:B------:R-:W-:Y:S02]  /*0600*/  FSETP.NAN.AND P4, PT, R5, R5, PT ;  /* 0x000000050500720b */ /* 0x000fe40003f88000 */
[----:B------:R-:W-:-:S02]  /*0610*/  FSETP.NAN.AND P5, PT, R4, R4, PT ;  /* 0x000000040400720b */ /* 0x000fc40003fa8000 */
[----:B------:R-:W-:Y:S02]  /*0620*/  @P0 SEL R6, R6, 0x40c00000, P3 ;  /* 0x40c0000006060807 */ /* 0x000fe40001800000 */
[----:B------:R-:W-:Y:S02]  /*0630*/  @P2 SEL R5, R5, 0x40c00000, P4 ;  /* 0x40c0000005052807 */ /* 0x000fe40002000000 */
[----:B------:R-:W-:-:S05]  /*0640*/  @P1 SEL R4, R4, 0x40c00000, P5 ;  /* 0x40c0000004041807 */ /* 0x000fca0002800000 */
[----:B------:R-:W-:Y:S01]  /*0650*/  STG.E.128 desc[UR4][R2.64], R4 ;  /* 0x0000000402007986 */ /* 0x000fe2000c101d04 */
[----:B------:R-:W-:Y:S05]  /*0660*/  EXIT ;  /* 0x000000000000794d */ /* 0x000fea0003800000 */
.L_x_0:
[----:B------:R-:W-:-:S00]  /*0670*/  BRA `(.L_x_0) ;  /* 0xfffffffc00fc7947 */ /* 0x000fc0000383ffff */
[----:B------:R-:W-:-:S00]  /*0680*/  NOP ;  /* 0x0000000000007918 */ /* 0x000fc00000000000 */
[----:B------:R-:W-:-:S00]  /*0690*/  NOP ;  /* 0x0000000000007918 */ /* 0x000fc00000000000 */
[----:B------:R-:W-:-:S00]  /*06a0*/  NOP ;  /* 0x0000000000007918 */ /* 0x000fc00000000000 */
[----:B------:R-:W-:-:S00]  /*06b0*/  NOP ;  /* 0x0000000000007918 */ /* 0x000fc00000000000 */
[----:B------:R-:W-:-:S00]  /*06c0*/  NOP ;  /* 0x0000000000007918 */ /* 0x000fc00000000000 */
[----:B------:R-:W-:-:S00]  /*06d0*/  NOP ;  /* 0x0000000000007918 */ /* 0x000fc00000000000 */
[----:B------:R-:W-:-:S00]  /*06e0*/  NOP ;  /* 0x0000000000007918 */ /* 0x000fc00000000000 */
[----:B------:R-:W-:-:S00]  /*06f0*/  NOP ;  /* 0x0000000000007918 */ /* 0x000fc00000000000 */
.L_x_1:


//--------------------- .nv.global.init           --------------------------
	.section	.nv.global.init,"aw",@progbits
.nv.global.init:
	.type		_$_str,@object
	.size		_$_str,(_$_str_$_2 - _$_str)
_$_str:
        /*0000*/ 	.byte	0x5f, 0x5f, 0x43, 0x55, 0x44, 0x41, 0x5f, 0x46, 0x54, 0x5a, 0x00
	.type		_$_str_$_2,@object
	.size		_$_str_$_2,(.L_1 - _$_str_$_2)
_$_str_$_2:
        /*000b*/ 	.byte	0x5f, 0x5f, 0x43, 0x55, 0x44, 0x41, 0x5f, 0x50, 0x52, 0x45, 0x43, 0x5f, 0x53, 0x51, 0x52, 0x54
        /*001b*/ 	.byte	0x00
.L_1:


//--------------------- .nv.constant0.triton_poi_fused__native_batch_norm_legit_no_training_hardtanh_11 --------------------------
	.section	.nv.constant0.triton_poi_fused__native_batch_norm_legit_no_training_hardtanh_11,"a",@progbits
	.sectionflags	@""
	.align	4
.nv.constant0.triton_poi_fused__native_batch_norm_legit_no_training_hardtanh_11:
	.zero		580
